//
// Generated by NVIDIA NVVM Compiler
//
// Compiler Build ID: CL-36424714
// Cuda compilation tools, release 13.0, V13.0.88
// Based on NVVM 20.0.0
//

.version 9.0
.target sm_100
.address_size 64

	// .globl	_Z20kl_divergence_kernelPKfS0_Pfi

.visible .entry _Z20kl_divergence_kernelPKfS0_Pfi(
	.param .u64 .ptr .align 1 _Z20kl_divergence_kernelPKfS0_Pfi_param_0,
	.param .u64 .ptr .align 1 _Z20kl_divergence_kernelPKfS0_Pfi_param_1,
	.param .u64 .ptr .align 1 _Z20kl_divergence_kernelPKfS0_Pfi_param_2,
	.param .u32 _Z20kl_divergence_kernelPKfS0_Pfi_param_3
)
{
	.reg .pred 	%p<5>;
	.reg .b32 	%r<10>;
	.reg .b32 	%f<26>;
	.reg .b64 	%rd<11>;

	ld.param.u64 	%rd1, [_Z20kl_divergence_kernelPKfS0_Pfi_param_0];
	ld.param.u64 	%rd2, [_Z20kl_divergence_kernelPKfS0_Pfi_param_1];
	ld.param.u64 	%rd3, [_Z20kl_divergence_kernelPKfS0_Pfi_param_2];
	ld.param.u32 	%r2, [_Z20kl_divergence_kernelPKfS0_Pfi_param_3];
	mov.u32 	%r3, %ctaid.x;
	mov.u32 	%r4, %ntid.x;
	mov.u32 	%r5, %tid.x;
	mad.lo.s32 	%r1, %r3, %r4, %r5;
	setp.ge.s32 	%p1, %r1, %r2;
	@%p1 bra 	$L__BB0_2;
	cvta.to.global.u64 	%rd4, %rd1;
	cvta.to.global.u64 	%rd5, %rd2;
	cvta.to.global.u64 	%rd6, %rd3;
	mul.wide.s32 	%rd7, %r1, 4;
	add.s64 	%rd8, %rd4, %rd7;
	ld.global.f32 	%f1, [%rd8];
	add.s64 	%rd9, %rd5, %rd7;
	ld.global.f32 	%f2, [%rd9];
	div.rn.f32 	%f3, %f1, %f2;
	setp.lt.f32 	%p2, %f3, 0f00800000;
	mul.f32 	%f4, %f3, 0f4B000000;
	selp.f32 	%f5, %f4, %f3, %p2;
	selp.f32 	%f6, 0fC1B80000, 0f00000000, %p2;
	mov.b32 	%r6, %f5;
	add.s32 	%r7, %r6, -1059760811;
	and.b32  	%r8, %r7, -8388608;
	sub.s32 	%r9, %r6, %r8;
	mov.b32 	%f7, %r9;
	cvt.rn.f32.s32 	%f8, %r8;
	fma.rn.f32 	%f9, %f8, 0f34000000, %f6;
	add.f32 	%f10, %f7, 0fBF800000;
	fma.rn.f32 	%f11, %f10, 0fBE055027, 0f3E1039F6;
	fma.rn.f32 	%f12, %f11, %f10, 0fBDF8CDCC;
	fma.rn.f32 	%f13, %f12, %f10, 0f3E0F2955;
	fma.rn.f32 	%f14, %f13, %f10, 0fBE2AD8B9;
	fma.rn.f32 	%f15, %f14, %f10, 0f3E4CED0B;
	fma.rn.f32 	%f16, %f15, %f10, 0fBE7FFF22;
	fma.rn.f32 	%f17, %f16, %f10, 0f3EAAAA78;
	fma.rn.f32 	%f18, %f17, %f10, 0fBF000000;
	mul.f32 	%f19, %f10, %f18;
	fma.rn.f32 	%f20, %f19, %f10, %f10;
	fma.rn.f32 	%f21, %f9, 0f3F317218, %f20;
	setp.gt.u32 	%p3, %r6, 2139095039;
	fma.rn.f32 	%f22, %f5, 0f7F800000, 0f7F800000;
	selp.f32 	%f23, %f22, %f21, %p3;
	setp.eq.f32 	%p4, %f5, 0f00000000;
	selp.f32 	%f24, 0fFF800000, %f23, %p4;
	mul.f32 	%f25, %f1, %f24;
	add.s64 	%rd10, %rd6, %rd7;
	st.global.f32 	[%rd10], %f25;
$L__BB0_2:
	ret;

}


// ===== COMPILED SASS (sm_100) =====

	.target	sm_100

	.elftype	@"ET_EXEC"


//--------------------- .note.nv.tkinfo           --------------------------
	.section	.note.nv.tkinfo,"",@"SHT_NOTE"
	.sectionflags	@"SHF_NOTE_NV_TKINFO"
	.tkinfo
        /*0018*/ 	.word	0x00000002
        /*0030*/ 	.string	""
        /*0030*/ 	.string	"ptxas"
        /*0030*/ 	.string	"Cuda compilation tools, release 13.0, V13.0.88"
        /*0030*/ 	.string	"Build cuda_13.0.r13.0/compiler.36424714_0"
        /*0030*/ 	.string	"-arch sm_100 -m 64 "



//--------------------- .note.nv.cuinfo           --------------------------
	.section	.note.nv.cuinfo,"",@"SHT_NOTE"
	.sectionflags	@"SHF_NOTE_NV_CUINFO"
        /*0018*/ 	.short	0x0002
        /*001a*/ 	.short	0x0064
        /*001c*/ 	.short	0x0082
	.zero		2


//--------------------- .nv.info                  --------------------------
	.section	.nv.info,"",@"SHT_CUDA_INFO"
	.align	4


	//----- nvinfo : EIATTR_REGCOUNT
	.align		4
        /*0000*/ 	.byte	0x04, 0x2f
        /*0002*/ 	.short	(.L_1 - .L_0)
	.align		4
.L_0:
        /*0004*/ 	.word	index@(_Z20kl_divergence_kernelPKfS0_Pfi)
        /*0008*/ 	.word	0x00000011


	//----- nvinfo : EIATTR_FRAME_SIZE
	.align		4
.L_1:
        /*000c*/ 	.byte	0x04, 0x11
        /*000e*/ 	.short	(.L_3 - .L_2)
	.align		4
.L_2:
        /*0010*/ 	.word	index@($__internal_0_$__cuda_sm3x_div_rn_noftz_f32_slowpath)
        /*0014*/ 	.word	0x00000000


	//----- nvinfo : EIATTR_FRAME_SIZE
	.align		4
.L_3:
        /*0018*/ 	.byte	0x04, 0x11
        /*001a*/ 	.short	(.L_5 - .L_4)
	.align		4
.L_4:
        /*001c*/ 	.word	index@(_Z20kl_divergence_kernelPKfS0_Pfi)
        /*0020*/ 	.word	0x00000000


	//----- nvinfo : EIATTR_MIN_STACK_SIZE
	.align		4
.L_5:
        /*0024*/ 	.byte	0x04, 0x12
        /*0026*/ 	.short	(.L_7 - .L_6)
	.align		4
.L_6:
        /*0028*/ 	.word	index@(_Z20kl_divergence_kernelPKfS0_Pfi)
        /*002c*/ 	.word	0x00000000
.L_7:


//--------------------- .nv.compat                --------------------------
	.section	.nv.compat,"",@"SHT_CUDA_COMPAT_INFO"
	.align	4
        /*0000*/ 	.byte	0x02, 0x09, 0x00, 0x00, 0x02, 0x02, 0x01, 0x00, 0x02, 0x05, 0x05, 0x00, 0x03, 0x07, 0x01, 0x01
        /*0010*/ 	.byte	0x02, 0x03, 0x00, 0x00, 0x02, 0x06, 0x01, 0x00, 0x04, 0x0b, 0x08, 0x00, 0x01, 0x00, 0x00, 0x00
        /*0020*/ 	.byte	0x00, 0x00, 0x00, 0x00


//--------------------- .nv.info._Z20kl_divergence_kernelPKfS0_Pfi --------------------------
	.section	.nv.info._Z20kl_divergence_kernelPKfS0_Pfi,"",@"SHT_CUDA_INFO"
	.sectionflags	@""
	.align	4


	//----- nvinfo : EIATTR_CUDA_API_VERSION
	.align		4
        /*0000*/ 	.byte	0x04, 0x37
        /*0002*/ 	.short	(.L_9 - .L_8)
.L_8:
        /*0004*/ 	.word	0x00000082


	//----- nvinfo : EIATTR_KPARAM_INFO
	.align		4
.L_9:
        /*0008*/ 	.byte	0x04, 0x17
        /*000a*/ 	.short	(.L_11 - .L_10)
.L_10:
        /*000c*/ 	.word	0x00000000
        /*0010*/ 	.short	0x0003
        /*0012*/ 	.short	0x0018
        /*0014*/ 	.byte	0x00, 0xf0, 0x11, 0x00


	//----- nvinfo : EIATTR_KPARAM_INFO
	.align		4
.L_11:
        /*0018*/ 	.byte	0x04, 0x17
        /*001a*/ 	.short	(.L_13 - .L_12)
.L_12:
        /*001c*/ 	.word	0x00000000
        /*0020*/ 	.short	0x0002
        /*0022*/ 	.short	0x0010
        /*0024*/ 	.byte	0x00, 0xf5, 0x21, 0x00


	//----- nvinfo : EIATTR_KPARAM_INFO
	.align		4
.L_13:
        /*0028*/ 	.byte	0x04, 0x17
        /*002a*/ 	.short	(.L_15 - .L_14)
.L_14:
        /*002c*/ 	.word	0x00000000
        /*0030*/ 	.short	0x0001
        /*0032*/ 	.short	0x0008
        /*0034*/ 	.byte	0x00, 0xf5, 0x21, 0x00


	//----- nvinfo : EIATTR_KPARAM_INFO
	.align		4
.L_15:
        /*0038*/ 	.byte	0x04, 0x17
        /*003a*/ 	.short	(.L_17 - .L_16)
.L_16:
        /*003c*/ 	.word	0x00000000
        /*0040*/ 	.short	0x0000
        /*0042*/ 	.short	0x0000
        /*0044*/ 	.byte	0x00, 0xf5, 0x21, 0x00


	//----- nvinfo : EIATTR_SPARSE_MMA_MASK
	.align		4
.L_17:
        /*0048*/ 	.byte	0x03, 0x50
        /*004a*/ 	.short	0x0000


	//----- nvinfo : EIATTR_MAXREG_COUNT
	.align		4
        /*004c*/ 	.byte	0x03, 0x1b
        /*004e*/ 	.short	0x00ff


	//----- nvinfo : EIATTR_MERCURY_ISA_VERSION
	.align		4
        /*0050*/ 	.byte	0x03, 0x5f
        /*0052*/ 	.short	0x0101


	//----- nvinfo : EIATTR_VRC_CTA_INIT_COUNT
	.align		4
        /*0054*/ 	.byte	0x02, 0x4a
	.zero		1
	.zero		1


	//----- nvinfo : EIATTR_EXIT_INSTR_OFFSETS
	.align		4
        /*0058*/ 	.byte	0x04, 0x1c
        /*005a*/ 	.short	(.L_19 - .L_18)


	//   ....[0]....
.L_18:
        /*005c*/ 	.word	0x00000070


	//   ....[1]....
        /*0060*/ 	.word	0x000003b0


	//----- nvinfo : EIATTR_CRS_STACK_SIZE
	.align		4
.L_19:
        /*0064*/ 	.byte	0x04, 0x1e
        /*0066*/ 	.short	(.L_21 - .L_20)
.L_20:
        /*0068*/ 	.word	0x00000000


	//----- nvinfo : EIATTR_CBANK_PARAM_SIZE
	.align		4
.L_21:
        /*006c*/ 	.byte	0x03, 0x19
        /*006e*/ 	.short	0x001c


	//----- nvinfo : EIATTR_PARAM_CBANK
	.align		4
        /*0070*/ 	.byte	0x04, 0x0a
        /*0072*/ 	.short	(.L_23 - .L_22)
	.align		4
.L_22:
        /*0074*/ 	.word	index@(.nv.constant0._Z20kl_divergence_kernelPKfS0_Pfi)
        /*0078*/ 	.short	0x0380
        /*007a*/ 	.short	0x001c


	//----- nvinfo : EIATTR_SW_WAR
	.align		4
.L_23:
        /*007c*/ 	.byte	0x04, 0x36
        /*007e*/ 	.short	(.L_25 - .L_24)
.L_24:
        /*0080*/ 	.word	0x00000008
.L_25:


//--------------------- .nv.callgraph             --------------------------
	.section	.nv.callgraph,"",@"SHT_CUDA_CALLGRAPH"
	.align	4
	.sectionentsize	8
	.align		4
        /*0000*/ 	.word	0x00000000
	.align		4
        /*0004*/ 	.word	0xffffffff
	.align		4
        /*0008*/ 	.word	0x00000000
	.align		4
        /*000c*/ 	.word	0xfffffffe
	.align		4
        /*0010*/ 	.word	0x00000000
	.align		4
        /*0014*/ 	.word	0xfffffffd
	.align		4
        /*0018*/ 	.word	0x00000000
	.align		4
        /*001c*/ 	.word	0xfffffffc


//--------------------- .text._Z20kl_divergence_kernelPKfS0_Pfi --------------------------
	.section	.text._Z20kl_divergence_kernelPKfS0_Pfi,"ax",@progbits
	.align	128
        .global         _Z20kl_divergence_kernelPKfS0_Pfi
        .type           _Z20kl_divergence_kernelPKfS0_Pfi,@function
        .size           _Z20kl_divergence_kernelPKfS0_Pfi,(.L_x_14 - _Z20kl_divergence_kernelPKfS0_Pfi)
        .other          _Z20kl_divergence_kernelPKfS0_Pfi,@"STO_CUDA_ENTRY STV_DEFAULT"
_Z20kl_divergence_kernelPKfS0_Pfi:
.text._Z20kl_divergence_kernelPKfS0_Pfi:
[----:B------:R-:W-:Y:S01]  /*0000*/  LDC R1, c[0x0][0x37c] ;  /* 0x0000df00ff017b82 */ /* 0x000fe20000000800 */
[----:B------:R-:W0:Y:S07]  /*0010*/  S2R R3, SR_TID.X ;  /* 0x0000000000037919 */ /* 0x000e2e0000002100 */
[----:B------:R-:W0:Y:S01]  /*0020*/  S2UR UR4, SR_CTAID.X ;  /* 0x00000000000479c3 */ /* 0x000e220000002500 */
[----:B------:R-:W1:Y:S07]  /*0030*/  LDCU UR5, c[0x0][0x398] ;  /* 0x00007300ff0577ac */ /* 0x000e6e0008000800 */
[----:B------:R-:W0:Y:S02]  /*0040*/  LDC R4, c[0x0][0x360] ;  /* 0x0000d800ff047b82 */ /* 0x000e240000000800 */
[----:B0-----:R-:W-:-:S05]  /*0050*/  IMAD R4, R4, UR4, R3 ;  /* 0x0000000404047c24 */ /* 0x001fca000f8e0203 */
[----:B-1----:R-:W-:-:S13]  /*0060*/  ISETP.GE.AND P0, PT, R4, UR5, PT ;  /* 0x0000000504007c0c */ /* 0x002fda000bf06270 */
[----:B------:R-:W-:Y:S05]  /*0070*/  @P0 EXIT ;  /* 0x000000000000094d */ /* 0x000fea0003800000 */
[----:B------:R-:W0:Y:S01]  /*0080*/  LDC.64 R6, c[0x0][0x388] ;  /* 0x0000e200ff067b82 */ /* 0x000e220000000a00 */
[----:B------:R-:W1:Y:S07]  /*0090*/  LDCU.64 UR4, c[0x0][0x358] ;  /* 0x00006b00ff0477ac */ /* 0x000e6e0008000a00 */
[----:B------:R-:W2:Y:S01]  /*00a0*/  LDC.64 R2, c[0x0][0x380] ;  /* 0x0000e000ff027b82 */ /* 0x000ea20000000a00 */
[----:B0-----:R-:W-:-:S06]  /*00b0*/  IMAD.WIDE R6, R4, 0x4, R6 ;  /* 0x0000000404067825 */ /* 0x001fcc00078e0206 */
[----:B-1----:R-:W3:Y:S01]  /*00c0*/  LDG.E R7, desc[UR4][R6.64] ;  /* 0x0000000406077981 */ /* 0x002ee2000c1e1900 */
[----:B--2---:R-:W-:-:S05]  /*00d0*/  IMAD.WIDE R2, R4, 0x4, R2 ;  /* 0x0000000404027825 */ /* 0x004fca00078e0202 */
[----:B------:R-:W2:Y:S01]  /*00e0*/  LDG.E R0, desc[UR4][R2.64] ;  /* 0x0000000402007981 */ /* 0x000ea2000c1e1900 */
[----:B------:R-:W-:Y:S01]  /*00f0*/  BSSY.RECONVERGENT B0, `(.L_x_0) ;  /* 0x000000c000007945 */ /* 0x000fe20003800200 */
[----:B---3--:R-:W0:Y:S08]  /*0100*/  MUFU.RCP R8, R7 ;  /* 0x0000000700087308 */ /* 0x008e300000001000 */
[----:B--2---:R-:W1:Y:S01]  /*0110*/  FCHK P0, R0, R7 ;  /* 0x0000000700007302 */ /* 0x004e620000000000 */
[----:B0-----:R-:W-:-:S04]  /*0120*/  FFMA R5, -R7, R8, 1 ;  /* 0x3f80000007057423 */ /* 0x001fc80000000108 */
[----:B------:R-:W-:-:S04]  /*0130*/  FFMA R5, R8, R5, R8 ;  /* 0x0000000508057223 */ /* 0x000fc80000000008 */
[----:B------:R-:W-:-:S04]  /*0140*/  FFMA R8, R0, R5, RZ ;  /* 0x0000000500087223 */ /* 0x000fc800000000ff */
[----:B------:R-:W-:-:S04]  /*0150*/  FFMA R9, -R7, R8, R0 ;  /* 0x0000000807097223 */ /* 0x000fc80000000100 */
[----:B------:R-:W-:Y:S01]  /*0160*/  FFMA R5, R5, R9, R8 ;  /* 0x0000000905057223 */ /* 0x000fe20000000008 */
[----:B-1----:R-:W-:Y:S06]  /*0170*/  @!P0 BRA `(.L_x_1) ;  /* 0x00000000000c8947 */ /* 0x002fec0003800000 */
[----:B------:R-:W-:-:S07]  /*0180*/  MOV R6, 0x1a0 ;  /* 0x000001a000067802 */ /* 0x000fce0000000f00 */
[----:B------:R-:W-:Y:S05]  /*0190*/  CALL.REL.NOINC `($__internal_0_$__cuda_sm3x_div_rn_noftz_f32_slowpath) ;  /* 0x0000000000887944 */ /* 0x000fea0003c00000 */
[----:B------:R-:W-:-:S07]  /*01a0*/  IMAD.MOV.U32 R5, RZ, RZ, R2 ;  /* 0x000000ffff057224 */ /* 0x000fce00078e0002 */
.L_x_1:
[----:B------:R-:W-:Y:S05]  /*01b0*/  BSYNC.RECONVERGENT B0 ;  /* 0x0000000000007941 */ /* 0x000fea0003800200 */
.L_x_0:
[----:B------:R-:W-:Y:S02]  /*01c0*/  IMAD.MOV.U32 R9, RZ, RZ, R5 ;  /* 0x000000ffff097224 */ /* 0x000fe400078e0005 */
[----:B------:R-:W-:-:S03]  /*01d0*/  HFMA2 R8, -RZ, RZ, 1.5048828125, 33.21875 ;  /* 0x3e055027ff087431 */ /* 0x000fc600000001ff */
[----:B------:R-:W-:-:S04]  /*01e0*/  FSETP.GEU.AND P0, PT, R9, 1.175494350822287508e-38, PT ;  /* 0x008000000900780b */ /* 0x000fc80003f0e000 */
[----:B------:R-:W-:-:S09]  /*01f0*/  FSEL R5, RZ, -23, P0 ;  /* 0xc1b80000ff057808 */ /* 0x000fd20000000000 */
[----:B------:R-:W-:-:S04]  /*0200*/  @!P0 FMUL R9, R9, 8388608 ;  /* 0x4b00000009098820 */ /* 0x000fc80000400000 */
[C---:B------:R-:W-:Y:S01]  /*0210*/  VIADD R2, R9.reuse, 0xc0d55555 ;  /* 0xc0d5555509027836 */ /* 0x040fe20000000000 */
[----:B------:R-:W-:-:S04]  /*0220*/  ISETP.GT.U32.AND P0, PT, R9, 0x7f7fffff, PT ;  /* 0x7f7fffff0900780c */ /* 0x000fc80003f04070 */
[----:B------:R-:W-:-:S05]  /*0230*/  LOP3.LUT R6, R2, 0xff800000, RZ, 0xc0, !PT ;  /* 0xff80000002067812 */ /* 0x000fca00078ec0ff */
[----:B------:R-:W-:Y:S01]  /*0240*/  IMAD.IADD R2, R9, 0x1, -R6 ;  /* 0x0000000109027824 */ /* 0x000fe200078e0a06 */
[----:B------:R-:W-:-:S03]  /*0250*/  I2FP.F32.S32 R6, R6 ;  /* 0x0000000600067245 */ /* 0x000fc60000201400 */
[----:B------:R-:W-:Y:S02]  /*0260*/  FADD R7, R2, -1 ;  /* 0xbf80000002077421 */ /* 0x000fe40000000000 */
[----:B------:R-:W-:Y:S01]  /*0270*/  FFMA R5, R6, 1.1920928955078125e-07, R5 ;  /* 0x3400000006057823 */ /* 0x000fe20000000005 */
[----:B------:R-:W-:Y:S02]  /*0280*/  IMAD.MOV.U32 R6, RZ, RZ, 0x7f800000 ;  /* 0x7f800000ff067424 */ /* 0x000fe400078e00ff */
[----:B------:R-:W-:-:S04]  /*0290*/  FFMA R2, R7, -R8, 0.14084610342979431152 ;  /* 0x3e1039f607027423 */ /* 0x000fc80000000808 */
[----:B------:R-:W-:-:S04]  /*02a0*/  FFMA R2, R7, R2, -0.12148627638816833496 ;  /* 0xbdf8cdcc07027423 */ /* 0x000fc80000000002 */
[----:B------:R-:W-:-:S04]  /*02b0*/  FFMA R2, R7, R2, 0.13980610668659210205 ;  /* 0x3e0f295507027423 */ /* 0x000fc80000000002 */
[----:B------:R-:W-:-:S04]  /*02c0*/  FFMA R2, R7, R2, -0.16684235632419586182 ;  /* 0xbe2ad8b907027423 */ /* 0x000fc80000000002 */
[----:B------:R-:W-:-:S04]  /*02d0*/  FFMA R2, R7, R2, 0.20012299716472625732 ;  /* 0x3e4ced0b07027423 */ /* 0x000fc80000000002 */
[----:B------:R-:W-:-:S04]  /*02e0*/  FFMA R2, R7, R2, -0.24999669194221496582 ;  /* 0xbe7fff2207027423 */ /* 0x000fc80000000002 */
[C---:B------:R-:W-:Y:S02]  /*02f0*/  FFMA R8, R7.reuse, R2, 0.33333182334899902344 ;  /* 0x3eaaaa7807087423 */ /* 0x040fe40000000002 */
[----:B------:R-:W0:Y:S02]  /*0300*/  LDC.64 R2, c[0x0][0x390] ;  /* 0x0000e400ff027b82 */ /* 0x000e240000000a00 */
[----:B------:R-:W-:-:S04]  /*0310*/  FFMA R8, R7, R8, -0.5 ;  /* 0xbf00000007087423 */ /* 0x000fc80000000008 */
[----:B------:R-:W-:-:S04]  /*0320*/  FMUL R8, R7, R8 ;  /* 0x0000000807087220 */ /* 0x000fc80000400000 */
[----:B------:R-:W-:-:S04]  /*0330*/  FFMA R8, R7, R8, R7 ;  /* 0x0000000807087223 */ /* 0x000fc80000000007 */
[----:B------:R-:W-:Y:S01]  /*0340*/  FFMA R5, R5, 0.69314718246459960938, R8 ;  /* 0x3f31721805057823 */ /* 0x000fe20000000008 */
[C---:B------:R-:W-:Y:S01]  /*0350*/  @P0 FFMA R5, R9.reuse, R6, +INF ;  /* 0x7f80000009050423 */ /* 0x040fe20000000006 */
[----:B------:R-:W-:-:S04]  /*0360*/  FSETP.NEU.AND P0, PT, R9, RZ, PT ;  /* 0x000000ff0900720b */ /* 0x000fc80003f0d000 */
[----:B------:R-:W-:Y:S01]  /*0370*/  FSEL R5, R5, -INF , P0 ;  /* 0xff80000005057808 */ /* 0x000fe20000000000 */
[----:B0-----:R-:W-:-:S04]  /*0380*/  IMAD.WIDE R2, R4, 0x4, R2 ;  /* 0x0000000404027825 */ /* 0x001fc800078e0202 */
[----:B------:R-:W-:-:S05]  /*0390*/  FMUL R5, R0, R5 ;  /* 0x0000000500057220 */ /* 0x000fca0000400000 */
[----:B------:R-:W-:Y:S01]  /*03a0*/  STG.E desc[UR4][R2.64], R5 ;  /* 0x0000000502007986 */ /* 0x000fe2000c101904 */
[----:B------:R-:W-:Y:S05]  /*03b0*/  EXIT ;  /* 0x000000000000794d */ /* 0x000fea0003800000 */
        .weak           $__internal_0_$__cuda_sm3x_div_rn_noftz_f32_slowpath
        .type           $__internal_0_$__cuda_sm3x_div_rn_noftz_f32_slowpath,@function
        .size           $__internal_0_$__cuda_sm3x_div_rn_noftz_f32_slowpath,(.L_x_14 - $__internal_0_$__cuda_sm3x_div_rn_noftz_f32_slowpath)
$__internal_0_$__cuda_sm3x_div_rn_noftz_f32_slowpath:
[----:B------:R-:W-:Y:S01]  /*03c0*/  SHF.R.U32.HI R3, RZ, 0x17, R7 ;  /* 0x00000017ff037819 */ /* 0x000fe20000011607 */
[----:B------:R-:W-:Y:S01]  /*03d0*/  BSSY.RECONVERGENT B1, `(.L_x_2) ;  /* 0x0000064000017945 */ /* 0x000fe20003800200 */
[--C-:B------:R-:W-:Y:S01]  /*03e0*/  SHF.R.U32.HI R2, RZ, 0x17, R0.reuse ;  /* 0x00000017ff027819 */ /* 0x100fe20000011600 */
[----:B------:R-:W-:Y:S01]  /*03f0*/  IMAD.MOV.U32 R8, RZ, RZ, R0 ;  /* 0x000000ffff087224 */ /* 0x000fe200078e0000 */
[----:B------:R-:W-:Y:S02]  /*0400*/  LOP3.LUT R5, R3, 0xff, RZ, 0xc0, !PT ;  /* 0x000000ff03057812 */ /* 0x000fe400078ec0ff */
[----:B------:R-:W-:-:S03]  /*0410*/  LOP3.LUT R2, R2, 0xff, RZ, 0xc0, !PT ;  /* 0x000000ff02027812 */ /* 0x000fc600078ec0ff */
[----:B------:R-:W-:Y:S02]  /*0420*/  VIADD R11, R5, 0xffffffff ;  /* 0xffffffff050b7836 */ /* 0x000fe40000000000 */
[----:B------:R-:W-:-:S03]  /*0430*/  VIADD R10, R2, 0xffffffff ;  /* 0xffffffff020a7836 */ /* 0x000fc60000000000 */
[----:B------:R-:W-:-:S04]  /*0440*/  ISETP.GT.U32.AND P0, PT, R11, 0xfd, PT ;  /* 0x000000fd0b00780c */ /* 0x000fc80003f04070 */
[----:B------:R-:W-:-:S13]  /*0450*/  ISETP.GT.U32.OR P0, PT, R10, 0xfd, P0 ;  /* 0x000000fd0a00780c */ /* 0x000fda0000704470 */
[----:B------:R-:W-:Y:S01]  /*0460*/  @!P0 MOV R9, RZ ;  /* 0x000000ff00098202 */ /* 0x000fe20000000f00 */
[----:B------:R-:W-:Y:S06]  /*0470*/  @!P0 BRA `(.L_x_3) ;  /* 0x0000000000608947 */ /* 0x000fec0003800000 */
[----:B------:R-:W-:Y:S01]  /*0480*/  FSETP.GTU.FTZ.AND P0, PT, |R0|, +INF , PT ;  /* 0x7f8000000000780b */ /* 0x000fe20003f1c200 */
[----:B------:R-:W-:Y:S01]  /*0490*/  IMAD.MOV.U32 R3, RZ, RZ, R7 ;  /* 0x000000ffff037224 */ /* 0x000fe200078e0007 */
[----:B------:R-:W-:-:S04]  /*04a0*/  FSETP.GTU.FTZ.AND P1, PT, |R7|, +INF , PT ;  /* 0x7f8000000700780b */ /* 0x000fc80003f3c200 */
[----:B------:R-:W-:-:S13]  /*04b0*/  PLOP3.LUT P0, PT, P0, P1, PT, 0xf8, 0x8f ;  /* 0x00000000008f781c */ /* 0x000fda0000703f70 */
[----:B------:R-:W-:Y:S05]  /*04c0*/  @P0 BRA `(.L_x_4) ;  /* 0x00000004004c0947 */ /* 0x000fea0003800000 */
[----:B------:R-:W-:-:S13]  /*04d0*/  LOP3.LUT P0, RZ, R7, 0x7fffffff, R8, 0xc8, !PT ;  /* 0x7fffffff07ff7812 */ /* 0x000fda000780c808 */
[----:B------:R-:W-:Y:S05]  /*04e0*/  @!P0 BRA `(.L_x_5) ;  /* 0x00000004003c8947 */ /* 0x000fea0003800000 */
[C---:B------:R-:W-:Y:S02]  /*04f0*/  FSETP.NEU.FTZ.AND P2, PT, |R0|.reuse, +INF , PT ;  /* 0x7f8000000000780b */ /* 0x040fe40003f5d200 */
[----:B------:R-:W-:Y:S02]  /*0500*/  FSETP.NEU.FTZ.AND P1, PT, |R3|, +INF , PT ;  /* 0x7f8000000300780b */ /* 0x000fe40003f3d200 */
[----:B------:R-:W-:-:S11]  /*0510*/  FSETP.NEU.FTZ.AND P0, PT, |R0|, +INF , PT ;  /* 0x7f8000000000780b */ /* 0x000fd60003f1d200 */
[----:B------:R-:W-:Y:S05]  /*0520*/  @!P1 BRA !P2, `(.L_x_5) ;  /* 0x00000004002c9947 */ /* 0x000fea0005000000 */
[----:B------:R-:W-:-:S04]  /*0530*/  LOP3.LUT P2, RZ, R8, 0x7fffffff, RZ, 0xc0, !PT ;  /* 0x7fffffff08ff7812 */ /* 0x000fc8000784c0ff */
[----:B------:R-:W-:-:S13]  /*0540*/  PLOP3.LUT P1, PT, P1, P2, PT, 0x2f, 0xf2 ;  /* 0x0000000000f2781c */ /* 0x000fda0000f24577 */
[----:B------:R-:W-:Y:S05]  /*0550*/  @P1 BRA `(.L_x_6) ;  /* 0x0000000400181947 */ /* 0x000fea0003800000 */
[----:B------:R-:W-:-:S04]  /*0560*/  LOP3.LUT P1, RZ, R7, 0x7fffffff, RZ, 0xc0, !PT ;  /* 0x7fffffff07ff7812 */ /* 0x000fc8000782c0ff */
[----:B------:R-:W-:-:S13]  /*0570*/  PLOP3.LUT P0, PT, P0, P1, PT, 0x2f, 0xf2 ;  /* 0x0000000000f2781c */ /* 0x000fda0000702577 */
[----:B------:R-:W-:Y:S05]  /*0580*/  @P0 BRA `(.L_x_7) ;  /* 0x0000000400000947 */ /* 0x000fea0003800000 */
[----:B------:R-:W-:Y:S02]  /*0590*/  ISETP.GE.AND P0, PT, R10, RZ, PT ;  /* 0x000000ff0a00720c */ /* 0x000fe40003f06270 */
[----:B------:R-:W-:-:S11]  /*05a0*/  ISETP.GE.AND P1, PT, R11, RZ, PT ;  /* 0x000000ff0b00720c */ /* 0x000fd60003f26270 */
[----:B------:R-:W-:Y:S02]  /*05b0*/  @P0 IMAD.MOV.U32 R9, RZ, RZ, RZ ;  /* 0x000000ffff090224 */ /* 0x000fe400078e00ff */
[----:B------:R-:W-:Y:S01]  /*05c0*/  @!P0 FFMA R8, R0, 1.84467440737095516160e+19, RZ ;  /* 0x5f80000000088823 */ /* 0x000fe200000000ff */
[----:B------:R-:W-:Y:S02]  /*05d0*/  @!P0 IMAD.MOV.U32 R9, RZ, RZ, -0x40 ;  /* 0xffffffc0ff098424 */ /* 0x000fe400078e00ff */
[----:B------:R-:W-:-:S03]  /*05e0*/  @!P1 FFMA R7, R3, 1.84467440737095516160e+19, RZ ;  /* 0x5f80000003079823 */ /* 0x000fc600000000ff */
[----:B------:R-:W-:-:S07]  /*05f0*/  @!P1 IADD3 R9, PT, PT, R9, 0x40, RZ ;  /* 0x0000004009099810 */ /* 0x000fce0007ffe0ff */
.L_x_3:
[----:B------:R-:W-:Y:S01]  /*0600*/  LEA R10, R5, 0xc0800000, 0x17 ;  /* 0xc0800000050a7811 */ /* 0x000fe200078eb8ff */
[----:B------:R-:W-:Y:S01]  /*0610*/  VIADD R3, R2, 0xffffff81 ;  /* 0xffffff8102037836 */ /* 0x000fe20000000000 */
[----:B------:R-:W-:Y:S03]  /*0620*/  BSSY.RECONVERGENT B2, `(.L_x_8) ;  /* 0x0000035000027945 */ /* 0x000fe60003800200 */
[----:B------:R-:W-:Y:S02]  /*0630*/  IMAD.IADD R10, R7, 0x1, -R10 ;  /* 0x00000001070a7824 */ /* 0x000fe400078e0a0a */
[----:B------:R-:W-:Y:S02]  /*0640*/  IMAD R2, R3, -0x800000, R8 ;  /* 0xff80000003027824 */ /* 0x000fe400078e0208 */
[----:B------:R-:W0:Y:S01]  /*0650*/  MUFU.RCP R7, R10 ;  /* 0x0000000a00077308 */ /* 0x000e220000001000 */
[----:B------:R-:W-:-:S04]  /*0660*/  FADD.FTZ R11, -R10, -RZ ;  /* 0x800000ff0a0b7221 */ /* 0x000fc80000010100 */
[----:B0-----:R-:W-:-:S04]  /*0670*/  FFMA R12, R7, R11, 1 ;  /* 0x3f800000070c7423 */ /* 0x001fc8000000000b */
[----:B------:R-:W-:-:S04]  /*0680*/  FFMA R12, R7, R12, R7 ;  /* 0x0000000c070c7223 */ /* 0x000fc80000000007 */
[----:B------:R-:W-:-:S04]  /*0690*/  FFMA R7, R2, R12, RZ ;  /* 0x0000000c02077223 */ /* 0x000fc800000000ff */
[----:B------:R-:W-:-:S04]  /*06a0*/  FFMA R8, R11, R7, R2 ;  /* 0x000000070b087223 */ /* 0x000fc80000000002 */
[----:B------:R-:W-:Y:S01]  /*06b0*/  FFMA R7, R12, R8, R7 ;  /* 0x000000080c077223 */ /* 0x000fe20000000007 */
[----:B------:R-:W-:-:S03]  /*06c0*/  IADD3 R8, PT, PT, R3, 0x7f, -R5 ;  /* 0x0000007f03087810 */ /* 0x000fc60007ffe805 */
[----:B------:R-:W-:Y:S02]  /*06d0*/  FFMA R14, R11, R7, R2 ;  /* 0x000000070b0e7223 */ /* 0x000fe40000000002 */
[----:B------:R-:W-:Y:S02]  /*06e0*/  IMAD.IADD R8, R8, 0x1, R9 ;  /* 0x0000000108087824 */ /* 0x000fe400078e0209 */
[----:B------:R-:W-:-:S05]  /*06f0*/  FFMA R2, R12, R14, R7 ;  /* 0x0000000e0c027223 */ /* 0x000fca0000000007 */
[----:B------:R-:W-:-:S04]  /*0700*/  SHF.R.U32.HI R3, RZ, 0x17, R2 ;  /* 0x00000017ff037819 */ /* 0x000fc80000011602 */
[----:B------:R-:W-:-:S04]  /*0710*/  LOP3.LUT R3, R3, 0xff, RZ, 0xc0, !PT ;  /* 0x000000ff03037812 */ /* 0x000fc800078ec0ff */
[----:B------:R-:W-:-:S05]  /*0720*/  IADD3 R9, PT, PT, R3, R8, RZ ;  /* 0x0000000803097210 */ /* 0x000fca0007ffe0ff */
[----:B------:R-:W-:-:S05]  /*0730*/  VIADD R3, R9, 0xffffffff ;  /* 0xffffffff09037836 */ /* 0x000fca0000000000 */
[----:B------:R-:W-:-:S13]  /*0740*/  ISETP.GE.U32.AND P0, PT, R3, 0xfe, PT ;  /* 0x000000fe0300780c */ /* 0x000fda0003f06070 */
[----:B------:R-:W-:Y:S05]  /*0750*/  @!P0 BRA `(.L_x_9) ;  /* 0x0000000000808947 */ /* 0x000fea0003800000 */
[----:B------:R-:W-:-:S13]  /*0760*/  ISETP.GT.AND P0, PT, R9, 0xfe, PT ;  /* 0x000000fe0900780c */ /* 0x000fda0003f04270 */
[----:B------:R-:W-:Y:S05]  /*0770*/  @P0 BRA `(.L_x_10) ;  /* 0x00000000006c0947 */ /* 0x000fea0003800000 */
[----:B------:R-:W-:-:S13]  /*0780*/  ISETP.GE.AND P0, PT, R9, 0x1, PT ;  /* 0x000000010900780c */ /* 0x000fda0003f06270 */
[----:B------:R-:W-:Y:S05]  /*0790*/  @P0 BRA `(.L_x_11) ;  /* 0x0000000000740947 */ /* 0x000fea0003800000 */
[----:B------:R-:W-:Y:S02]  /*07a0*/  ISETP.GE.AND P0, PT, R9, -0x18, PT ;  /* 0xffffffe80900780c */ /* 0x000fe40003f06270 */
[----:B------:R-:W-:-:S11]  /*07b0*/  LOP3.LUT R2, R2, 0x80000000, RZ, 0xc0, !PT ;  /* 0x8000000002027812 */ /* 0x000fd600078ec0ff */
[----:B------:R-:W-:Y:S05]  /*07c0*/  @!P0 BRA `(.L_x_11) ;  /* 0x0000000000688947 */ /* 0x000fea0003800000 */
[CCC-:B------:R-:W-:Y:S01]  /*07d0*/  FFMA.RZ R3, R12.reuse, R14.reuse, R7.reuse ;  /* 0x0000000e0c037223 */ /* 0x1c0fe2000000c007 */
[C---:B------:R-:W-:Y:S02]  /*07e0*/  VIADD R10, R9.reuse, 0x20 ;  /* 0x00000020090a7836 */ /* 0x040fe40000000000 */
[CCC-:B------:R-:W-:Y:S01]  /*07f0*/  FFMA.RM R8, R12.reuse, R14.reuse, R7.reuse ;  /* 0x0000000e0c087223 */ /* 0x1c0fe20000004007 */
[----:B------:R-:W-:Y:S02]  /*0800*/  ISETP.NE.AND P2, PT, R9, RZ, PT ;  /* 0x000000ff0900720c */ /* 0x000fe40003f45270 */
[----:B------:R-:W-:Y:S01]  /*0810*/  LOP3.LUT R5, R3, 0x7fffff, RZ, 0xc0, !PT ;  /* 0x007fffff03057812 */ /* 0x000fe200078ec0ff */
[----:B------:R-:W-:Y:S01]  /*0820*/  FFMA.RP R3, R12, R14, R7 ;  /* 0x0000000e0c037223 */ /* 0x000fe20000008007 */
[----:B------:R-:W-:Y:S01]  /*0830*/  IMAD.MOV R7, RZ, RZ, -R9 ;  /* 0x000000ffff077224 */ /* 0x000fe200078e0a09 */
[----:B------:R-:W-:Y:S02]  /*0840*/  ISETP.NE.AND P1, PT, R9, RZ, PT ;  /* 0x000000ff0900720c */ /* 0x000fe40003f25270 */
[----:B------:R-:W-:-:S02]  /*0850*/  LOP3.LUT R5, R5, 0x800000, RZ, 0xfc, !PT ;  /* 0x0080000005057812 */ /* 0x000fc400078efcff */
[----:B------:R-:W-:Y:S02]  /*0860*/  FSETP.NEU.FTZ.AND P0, PT, R3, R8, PT ;  /* 0x000000080300720b */ /* 0x000fe40003f1d000 */
[----:B------:R-:W-:Y:S02]  /*0870*/  SHF.L.U32 R10, R5, R10, RZ ;  /* 0x0000000a050a7219 */ /* 0x000fe400000006ff */
[----:B------:R-:W-:Y:S02]  /*0880*/  SEL R8, R7, RZ, P2 ;  /* 0x000000ff07087207 */ /* 0x000fe40001000000 */
[----:B------:R-:W-:Y:S02]  /*0890*/  ISETP.NE.AND P1, PT, R10, RZ, P1 ;  /* 0x000000ff0a00720c */ /* 0x000fe40000f25270 */
[----:B------:R-:W-:Y:S02]  /*08a0*/  SHF.R.U32.HI R8, RZ, R8, R5 ;  /* 0x00000008ff087219 */ /* 0x000fe40000011605 */
[----:B------:R-:W-:-:S02]  /*08b0*/  PLOP3.LUT P0, PT, P0, P1, PT, 0xf8, 0x8f ;  /* 0x00000000008f781c */ /* 0x000fc40000703f70 */
[----:B------:R-:W-:Y:S02]  /*08c0*/  SHF.R.U32.HI R10, RZ, 0x1, R8 ;  /* 0x00000001ff0a7819 */ /* 0x000fe40000011608 */
[----:B------:R-:W-:-:S04]  /*08d0*/  SEL R3, RZ, 0x1, !P0 ;  /* 0x00000001ff037807 */ /* 0x000fc80004000000 */
[----:B------:R-:W-:-:S04]  /*08e0*/  LOP3.LUT R3, R3, 0x1, R10, 0xf8, !PT ;  /* 0x0000000103037812 */ /* 0x000fc800078ef80a */
[----:B------:R-:W-:-:S04]  /*08f0*/  LOP3.LUT R3, R3, R8, RZ, 0xc0, !PT ;  /* 0x0000000803037212 */ /* 0x000fc800078ec0ff */
[----:B------:R-:W-:-:S04]  /*0900*/  IADD3 R3, PT, PT, R10, R3, RZ ;  /* 0x000000030a037210 */ /* 0x000fc80007ffe0ff */
[----:B------:R-:W-:Y:S01]  /*0910*/  LOP3.LUT R2, R3, R2, RZ, 0xfc, !PT ;  /* 0x0000000203027212 */ /* 0x000fe200078efcff */
[----:B------:R-:W-:Y:S06]  /*0920*/  BRA `(.L_x_11) ;  /* 0x0000000000107947 */ /* 0x000fec0003800000 */
.L_x_10:
[----:B------:R-:W-:-:S04]  /*0930*/  LOP3.LUT R2, R2, 0x80000000, RZ, 0xc0, !PT ;  /* 0x8000000002027812 */ /* 0x000fc800078ec0ff */
[----:B------:R-:W-:Y:S01]  /*0940*/  LOP3.LUT R2, R2, 0x7f800000, RZ, 0xfc, !PT ;  /* 0x7f80000002027812 */ /* 0x000fe200078efcff */
[----:B------:R-:W-:Y:S06]  /*0950*/  BRA `(.L_x_11) ;  /* 0x0000000000047947 */ /* 0x000fec0003800000 */
.L_x_9:
[----:B------:R-:W-:-:S07]  /*0960*/  IMAD R2, R8, 0x800000, R2 ;  /* 0x0080000008027824 */ /* 0x000fce00078e0202 */
.L_x_11:
[----:B------:R-:W-:Y:S05]  /*0970*/  BSYNC.RECONVERGENT B2 ;  /* 0x0000000000027941 */ /* 0x000fea0003800200 */
.L_x_8:
[----:B------:R-:W-:Y:S05]  /*0980*/  BRA `(.L_x_12) ;  /* 0x0000000000207947 */ /* 0x000fea0003800000 */
.L_x_7:
[----:B------:R-:W-:-:S04]  /*0990*/  LOP3.LUT R2, R7, 0x80000000, R8, 0x48, !PT ;  /* 0x8000000007027812 */ /* 0x000fc800078e4808 */
[----:B------:R-:W-:Y:S01]  /*09a0*/  LOP3.LUT R2, R2, 0x7f800000, RZ, 0xfc, !PT ;  /* 0x7f80000002027812 */ /* 0x000fe200078efcff */
[----:B------:R-:W-:Y:S06]  /*09b0*/  BRA `(.L_x_12) ;  /* 0x0000000000147947 */ /* 0x000fec0003800000 */
.L_x_6:
[----:B------:R-:W-:Y:S01]  /*09c0*/  LOP3.LUT R2, R7, 0x80000000, R8, 0x48, !PT ;  /* 0x8000000007027812 */ /* 0x000fe200078e4808 */
[----:B------:R-:W-:Y:S06]  /*09d0*/  BRA `(.L_x_12) ;  /* 0x00000000000c7947 */ /* 0x000fec0003800000 */
.L_x_5:
[----:B------:R-:W0:Y:S01]  /*09e0*/  MUFU.RSQ R2, -QNAN ;  /* 0xffc0000000027908 */ /* 0x000e220000001400 */
[----:B------:R-:W-:Y:S05]  /*09f0*/  BRA `(.L_x_12) ;  /* 0x0000000000047947 */ /* 0x000fea0003800000 */
.L_x_4:
[----:B------:R-:W-:-:S07]  /*0a00*/  FADD.FTZ R2, R0, R3 ;  /* 0x0000000300027221 */ /* 0x000fce0000010000 */
.L_x_12:
[----:B------:R-:W-:Y:S05]  /*0a10*/  BSYNC.RECONVERGENT B1 ;  /* 0x0000000000017941 */ /* 0x000fea0003800200 */
.L_x_2:
[----:B------:R-:W-:-:S04]  /*0a20*/  IMAD.MOV.U32 R7, RZ, RZ, 0x0 ;  /* 0x00000000ff077424 */ /* 0x000fc800078e00ff */
[----:B0-----:R-:W-:Y:S05]  /*0a30*/  RET.REL.NODEC R6 `(_Z20kl_divergence_kernelPKfS0_Pfi) ;  /* 0xfffffff406707950 */ /* 0x001fea0003c3ffff */
.L_x_13:
[----:B------:R-:W-:-:S00]  /*0a40*/  BRA `(.L_x_13) ;  /* 0xfffffffc00fc7947 */ /* 0x000fc0000383ffff */
[----:B------:R-:W-:-:S00]  /*0a50*/  NOP ;  /* 0x0000000000007918 */ /* 0x000fc00000000000 */
        /* <DEDUP_REMOVED lines=10> */
.L_x_14:


//--------------------- .nv.shared.reserved.0     --------------------------
	.section	.nv.shared.reserved.0,"aw",@nobits
	.weak		__nv_reservedSMEM_offset_0_alias
	.size		__nv_reservedSMEM_offset_0_alias, 0, 64
	.other		__nv_reservedSMEM_offset_0_alias,@"STO_CUDA_RESERVED_SHARED STV_DEFAULT"
__nv_reservedSMEM_offset_0_alias:
	.zero		0
	.zero		64


//--------------------- .nv.constant0._Z20kl_divergence_kernelPKfS0_Pfi --------------------------
	.section	.nv.constant0._Z20kl_divergence_kernelPKfS0_Pfi,"a",@progbits
	.sectionflags	@""
	.align	4
.nv.constant0._Z20kl_divergence_kernelPKfS0_Pfi:
	.zero		924


//--------------------- SYMBOLS --------------------------

	.type		.nv.reservedSmem.offset0,@object
	.size		.nv.reservedSmem.offset0,0x4
